	.headerflags	@"EF_CUDA_TEXMODE_UNIFIED EF_CUDA_64BIT_ADDRESS EF_CUDA_ACCELERATORS EF_CUDA_SM90 EF_CUDA_VIRTUAL_SM(EF_CUDA_SM90)"
	.elftype	@"ET_EXEC"


//--------------------- .nv.info                  --------------------------
	.section	.nv.info,"",@"SHT_CUDA_INFO"
	.align	4


	//----- nvinfo : EIATTR_REGCOUNT
	.align		4
        /*0000*/ 	.byte	0x04, 0x2f
        /*0002*/ 	.short	(.L_1 - .L_0)
	.align		4
.L_0:
        /*0004*/ 	.word	index@(triton_poi_fused_convolution_leaky_relu_27)
        /*0008*/ 	.word	0x00000030


	//----- nvinfo : EIATTR_MIN_STACK_SIZE
	.align		4
.L_1:
        /*000c*/ 	.byte	0x04, 0x12
        /*000e*/ 	.short	(.L_3 - .L_2)
	.align		4
.L_2:
        /*0010*/ 	.word	index@(triton_poi_fused_convolution_leaky_relu_27)
        /*0014*/ 	.word	0x00000000


	//----- nvinfo : EIATTR_FRAME_SIZE
	.align		4
.L_3:
        /*0018*/ 	.byte	0x04, 0x11
        /*001a*/ 	.short	(.L_5 - .L_4)
	.align		4
.L_4:
        /*001c*/ 	.word	index@(triton_poi_fused_convolution_leaky_relu_27)
        /*0020*/ 	.word	0x00000000


	//----- nvinfo : EIATTR_MIN_STACK_SIZE
	.align		4
.L_5:
        /*0024*/ 	.byte	0x04, 0x12
        /*0026*/ 	.short	(.L_7 - .L_6)
	.align		4
.L_6:
        /*0028*/ 	.word	index@(triton_poi_fused_convolution_leaky_relu_27)
        /*002c*/ 	.word	0x00000000
.L_7:


//--------------------- .nv.info.triton_poi_fused_convolution_leaky_relu_27 --------------------------
	.section	.nv.info.triton_poi_fused_convolution_leaky_relu_27,"",@"SHT_CUDA_INFO"
	.sectionflags	@""
	.align	4


	//----- nvinfo : EIATTR_CUDA_API_VERSION
	.align		4
        /*0000*/ 	.byte	0x04, 0x37
        /*0002*/ 	.short	(.L_9 - .L_8)
.L_8:
        /*0004*/ 	.word	0x0000007c


	//----- nvinfo : EIATTR_KPARAM_INFO
	.align		4
.L_9:
        /*0008*/ 	.byte	0x04, 0x17
        /*000a*/ 	.short	(.L_11 - .L_10)
.L_10:
        /*000c*/ 	.word	0x00000000
        /*0010*/ 	.short	0x0005
        /*0012*/ 	.short	0x0024
        /*0014*/ 	.byte	0x00, 0xf0, 0x11, 0x00


	//----- nvinfo : EIATTR_KPARAM_INFO
	.align		4
.L_11:
        /*0018*/ 	.byte	0x04, 0x17
        /*001a*/ 	.short	(.L_13 - .L_12)
.L_12:
        /*001c*/ 	.word	0x00000000
        /*0020*/ 	.short	0x0004
        /*0022*/ 	.short	0x0020
        /*0024*/ 	.byte	0x00, 0xf0, 0x11, 0x00


	//----- nvinfo : EIATTR_KPARAM_INFO
	.align		4
.L_13:
        /*0028*/ 	.byte	0x04, 0x17
        /*002a*/ 	.short	(.L_15 - .L_14)
.L_14:
        /*002c*/ 	.word	0x00000000
        /*0030*/ 	.short	0x0003
        /*0032*/ 	.short	0x0018
        /*0034*/ 	.byte	0x00, 0xf4, 0x21, 0x00


	//----- nvinfo : EIATTR_KPARAM_INFO
	.align		4
.L_15:
        /*0038*/ 	.byte	0x04, 0x17
        /*003a*/ 	.short	(.L_17 - .L_16)
.L_16:
        /*003c*/ 	.word	0x00000000
        /*0040*/ 	.short	0x0002
        /*0042*/ 	.short	0x0010
        /*0044*/ 	.byte	0x00, 0xf4, 0x21, 0x00


	//----- nvinfo : EIATTR_KPARAM_INFO
	.align		4
.L_17:
        /*0048*/ 	.byte	0x04, 0x17
        /*004a*/ 	.short	(.L_19 - .L_18)
.L_18:
        /*004c*/ 	.word	0x00000000
        /*0050*/ 	.short	0x0001
        /*0052*/ 	.short	0x0008
        /*0054*/ 	.byte	0x00, 0xf4, 0x21, 0x00


	//----- nvinfo : EIATTR_KPARAM_INFO
	.align		4
.L_19:
        /*0058*/ 	.byte	0x04, 0x17
        /*005a*/ 	.short	(.L_21 - .L_20)
.L_20:
        /*005c*/ 	.word	0x00000000
        /*0060*/ 	.short	0x0000
        /*0062*/ 	.short	0x0000
        /*0064*/ 	.byte	0x00, 0xf4, 0x21, 0x00


	//----- nvinfo : EIATTR_SPARSE_MMA_MASK
	.align		4
.L_21:
        /*0068*/ 	.byte	0x03, 0x50
        /*006a*/ 	.short	0x0000


	//----- nvinfo : EIATTR_MAXREG_COUNT
	.align		4
        /*006c*/ 	.byte	0x03, 0x1b
        /*006e*/ 	.short	0x00ff


	//----- nvinfo : EIATTR_EXIT_INSTR_OFFSETS
	.align		4
        /*0070*/ 	.byte	0x04, 0x1c
        /*0072*/ 	.short	(.L_23 - .L_22)


	//   ....[0]....
.L_22:
        /*0074*/ 	.word	0x000014b0


	//   ....[1]....
        /*0078*/ 	.word	0x000014d0


	//----- nvinfo : EIATTR_REQNTID
	.align		4
.L_23:
        /*007c*/ 	.byte	0x04, 0x10
        /*007e*/ 	.short	(.L_25 - .L_24)
.L_24:
        /*0080*/ 	.word	0x00000100
        /*0084*/ 	.word	0x00000001
        /*0088*/ 	.word	0x00000001


	//----- nvinfo : EIATTR_CBANK_PARAM_SIZE
	.align		4
.L_25:
        /*008c*/ 	.byte	0x03, 0x19
        /*008e*/ 	.short	0x0028


	//----- nvinfo : EIATTR_PARAM_CBANK
	.align		4
        /*0090*/ 	.byte	0x04, 0x0a
        /*0092*/ 	.short	(.L_27 - .L_26)
	.align		4
.L_26:
        /*0094*/ 	.word	index@(.nv.constant0.triton_poi_fused_convolution_leaky_relu_27)
        /*0098*/ 	.short	0x0210
        /*009a*/ 	.short	0x0028


	//----- nvinfo : EIATTR_SW_WAR
	.align		4
.L_27:
        /*009c*/ 	.byte	0x04, 0x36
        /*009e*/ 	.short	(.L_29 - .L_28)
.L_28:
        /*00a0*/ 	.word	0x00000008
.L_29:


//--------------------- .nv.callgraph             --------------------------
	.section	.nv.callgraph,"",@"SHT_CUDA_CALLGRAPH"
	.align	4
	.sectionentsize	8
	.align		4
        /*0000*/ 	.word	0x00000000
	.align		4
        /*0004*/ 	.word	0xffffffff
	.align		4
        /*0008*/ 	.word	0x00000000
	.align		4
        /*000c*/ 	.word	0xfffffffe
	.align		4
        /*0010*/ 	.word	0x00000000
	.align		4
        /*0014*/ 	.word	0xfffffffd
	.align		4
        /*0018*/ 	.word	0x00000000
	.align		4
        /*001c*/ 	.word	0xfffffffc


//--------------------- .text.triton_poi_fused_convolution_leaky_relu_27 --------------------------
	.section	.text.triton_poi_fused_convolution_leaky_relu_27,"ax",@progbits
	.sectionflags	@"SHF_BARRIERS=1"
	.align	128
        .global         triton_poi_fused_convolution_leaky_relu_27
        .type           triton_poi_fused_convolution_leaky_relu_27,@function
        .size           triton_poi_fused_convolution_leaky_relu_27,(.L_x_1 - triton_poi_fused_convolution_leaky_relu_27)
        .other          triton_poi_fused_convolution_leaky_relu_27,@"STO_CUDA_ENTRY STV_DEFAULT"
triton_poi_fused_convolution_leaky_relu_27:
.text.triton_poi_fused_convolution_leaky_relu_27:
[----:B------:R-:W0:Y:S01]  /*0000*/  LDC R1, c[0x0][0x28] ;  /* 0x00000a00ff017b82 */ /* 0x000e220000000800 */
[----:B------:R-:W1:Y:S07]  /*0010*/  S2R R37, SR_TID.X ;  /* 0x0000000000257919 */ /* 0x000e6e0000002100 */
[----:B------:R-:W2:Y:S01]  /*0020*/  LDC.64 R8, c[0x0][0x210] ;  /* 0x00008400ff087b82 */ /* 0x000ea20000000a00 */
[----:B------:R-:W-:Y:S02]  /*0030*/  CS2R R20, SRZ ;  /* 0x0000000000147805 */ /* 0x000fe4000001ff00 */
[----:B------:R-:W-:Y:S01]  /*0040*/  CS2R R22, SRZ ;  /* 0x0000000000167805 */ /* 0x000fe2000001ff00 */
[----:B------:R-:W3:Y:S01]  /*0050*/  S2R R39, SR_CTAID.Y ;  /* 0x0000000000277919 */ /* 0x000ee20000002600 */
[----:B------:R-:W-:-:S02]  /*0060*/  CS2R R24, SRZ ;  /* 0x0000000000187805 */ /* 0x000fc4000001ff00 */
[----:B------:R-:W-:Y:S01]  /*0070*/  CS2R R26, SRZ ;  /* 0x00000000001a7805 */ /* 0x000fe2000001ff00 */
[----:B------:R-:W4:Y:S01]  /*0080*/  S2R R36, SR_CTAID.X ;  /* 0x0000000000247919 */ /* 0x000f220000002500 */
[----:B------:R-:W-:Y:S01]  /*0090*/  ULDC.64 UR8, c[0x0][0x208] ;  /* 0x0000820000087ab9 */ /* 0x000fe20000000a00 */
[----:B-1----:R-:W-:Y:S01]  /*00a0*/  IMAD.SHL.U32 R38, R37, 0x10, RZ ;  /* 0x0000001025267824 */ /* 0x002fe200078e00ff */
[----:B------:R-:W-:Y:S01]  /*00b0*/  SHF.R.U32.HI R10, RZ, 0x4, R37 ;  /* 0x00000004ff0a7819 */ /* 0x000fe20000011625 */
[----:B---3--:R-:W-:-:S03]  /*00c0*/  IMAD.SHL.U32 R39, R39, 0x10, RZ ;  /* 0x0000001027277824 */ /* 0x008fc600078e00ff */
[----:B------:R-:W-:Y:S02]  /*00d0*/  LOP3.LUT R3, R38, 0xf0, RZ, 0xc0, !PT ;  /* 0x000000f026037812 */ /* 0x000fe400078ec0ff */
[----:B------:R-:W-:Y:S02]  /*00e0*/  SGXT.U32 R10, R10, 0x4 ;  /* 0x000000040a0a781a */ /* 0x000fe40000000000 */
[----:B----4-:R-:W-:Y:S02]  /*00f0*/  PRMT R3, R3, 0x6540, R36 ;  /* 0x0000654003037816 */ /* 0x010fe40000000024 */
[----:B------:R-:W-:Y:S02]  /*0100*/  LOP3.LUT R2, R39, R10, RZ, 0xfc, !PT ;  /* 0x0000000a27027212 */ /* 0x000fe400078efcff */
[----:B------:R-:W-:-:S03]  /*0110*/  ISETP.GE.AND P1, PT, R3, 0x200, PT ;  /* 0x000002000300780c */ /* 0x000fc60003f26270 */
[C---:B------:R-:W-:Y:S01]  /*0120*/  IMAD R0, R2.reuse, 0x200, R3 ;  /* 0x0000020002007824 */ /* 0x040fe200078e0203 */
[----:B------:R-:W-:-:S03]  /*0130*/  ISETP.LT.AND P1, PT, R2, 0x100, !P1 ;  /* 0x000001000200780c */ /* 0x000fc60004f21270 */
[C---:B------:R-:W-:Y:S02]  /*0140*/  VIADD R5, R0.reuse, 0x4 ;  /* 0x0000000400057836 */ /* 0x040fe40000000000 */
[C---:B------:R-:W-:Y:S02]  /*0150*/  VIADD R7, R0.reuse, 0x8 ;  /* 0x0000000800077836 */ /* 0x040fe40000000000 */
[C---:B------:R-:W-:Y:S01]  /*0160*/  VIADD R11, R0.reuse, 0xc ;  /* 0x0000000c000b7836 */ /* 0x040fe20000000000 */
[----:B------:R-:W-:Y:S01]  /*0170*/  CS2R R28, SRZ ;  /* 0x00000000001c7805 */ /* 0x000fe2000001ff00 */
[--C-:B--2---:R-:W-:Y:S01]  /*0180*/  IMAD.WIDE R2, R0, 0x4, R8.reuse ;  /* 0x0000000400027825 */ /* 0x104fe200078e0208 */
[----:B------:R-:W-:Y:S02]  /*0190*/  CS2R R30, SRZ ;  /* 0x00000000001e7805 */ /* 0x000fe4000001ff00 */
[----:B------:R-:W-:Y:S02]  /*01a0*/  CS2R R32, SRZ ;  /* 0x0000000000207805 */ /* 0x000fe4000001ff00 */
[----:B------:R-:W-:Y:S01]  /*01b0*/  CS2R R34, SRZ ;  /* 0x0000000000227805 */ /* 0x000fe2000001ff00 */
[--C-:B------:R-:W-:Y:S01]  /*01c0*/  IMAD.WIDE R4, R5, 0x4, R8.reuse ;  /* 0x0000000405047825 */ /* 0x100fe200078e0208 */
[----:B------:R1:W2:Y:S03]  /*01d0*/  @P1 LDG.E.EL.128 R20, desc[UR8][R2.64] ;  /* 0x0000000802141981 */ /* 0x0002a6000c2e1d00 */
[--C-:B------:R-:W-:Y:S01]  /*01e0*/  IMAD.WIDE R6, R7, 0x4, R8.reuse ;  /* 0x0000000407067825 */ /* 0x100fe200078e0208 */
[----:B------:R3:W4:Y:S03]  /*01f0*/  @P1 LDG.E.EL.128 R24, desc[UR8][R4.64] ;  /* 0x0000000804181981 */ /* 0x000726000c2e1d00 */
[----:B------:R-:W-:Y:S01]  /*0200*/  IMAD.WIDE R8, R11, 0x4, R8 ;  /* 0x000000040b087825 */ /* 0x000fe200078e0208 */
[----:B------:R5:W4:Y:S04]  /*0210*/  @P1 LDG.E.EL.128 R28, desc[UR8][R6.64] ;  /* 0x00000008061c1981 */ /* 0x000b28000c2e1d00 */
[----:B------:R3:W4:Y:S01]  /*0220*/  @P1 LDG.E.EL.128 R32, desc[UR8][R8.64] ;  /* 0x0000000808201981 */ /* 0x000722000c2e1d00 */
[----:B------:R-:W5:Y:S01]  /*0230*/  S2UR UR5, SR_CgaCtaId ;  /* 0x00000000000579c3 */ /* 0x000f620000008800 */
[----:B-1----:R-:W-:Y:S01]  /*0240*/  IMAD.SHL.U32 R2, R37, 0x100, RZ ;  /* 0x0000010025027824 */ /* 0x002fe200078e00ff */
[----:B------:R-:W-:-:S04]  /*0250*/  UMOV UR4, 0x400 ;  /* 0x0000040000047882 */ /* 0x000fc80000000000 */
[----:B------:R-:W-:-:S04]  /*0260*/  LOP3.LUT R3, R2, 0xf00, RZ, 0xc0, !PT ;  /* 0x00000f0002037812 */ /* 0x000fc800078ec0ff */
[----:B------:R-:W-:Y:S01]  /*0270*/  LOP3.LUT R43, R3, R10, RZ, 0xfc, !PT ;  /* 0x0000000a032b7212 */ /* 0x000fe200078efcff */
[----:B------:R-:W-:Y:S01]  /*0280*/  IMAD.SHL.U32 R40, R37, 0x4, RZ ;  /* 0x0000000425287824 */ /* 0x000fe200078e00ff */
[----:B---3--:R-:W-:Y:S01]  /*0290*/  SHF.R.U32.HI R5, RZ, 0x8, R38 ;  /* 0x00000008ff057819 */ /* 0x008fe20000011626 */
[----:B0----5:R-:W-:-:S06]  /*02a0*/  UPRMT UR4, UR5, 0x654, UR4 ;  /* 0x0000065405047896 */ /* 0x021fcc0008000004 */
[----:B------:R-:W-:-:S04]  /*02b0*/  VIADD R4, R3, UR4 ;  /* 0x0000000403047c36 */ /* 0x000fc80008000000 */
[----:B------:R-:W-:Y:S01]  /*02c0*/  IMAD R43, R43, 0x4, R4 ;  /* 0x000000042b2b7824 */ /* 0x000fe200078e0204 */
[----:B------:R-:W-:Y:S02]  /*02d0*/  SGXT.U32 R5, R5, 0x4 ;  /* 0x000000040505781a */ /* 0x000fe40000000000 */
[----:B------:R-:W-:Y:S02]  /*02e0*/  LOP3.LUT R2, R40, 0x3fc, RZ, 0xc0, !PT ;  /* 0x000003fc28027812 */ /* 0x000fe400078ec0ff */
[----:B------:R-:W-:Y:S02]  /*02f0*/  LOP3.LUT R42, R38, 0xff0, RZ, 0xc0, !PT ;  /* 0x00000ff0262a7812 */ /* 0x000fe400078ec0ff */
[----:B------:R-:W-:Y:S02]  /*0300*/  LEA R3, R5, UR4, 0x2 ;  /* 0x0000000405037c11 */ /* 0x000fe4000f8e10ff */
[C---:B------:R-:W-:Y:S02]  /*0310*/  LOP3.LUT R4, R2.reuse, 0x400, RZ, 0xfc, !PT ;  /* 0x0000040002047812 */ /* 0x040fe400078efcff */
[----:B------:R-:W-:-:S02]  /*0320*/  LOP3.LUT R6, R2, 0x800, RZ, 0xfc, !PT ;  /* 0x0000080002067812 */ /* 0x000fc400078efcff */
[----:B------:R-:W-:Y:S01]  /*0330*/  LOP3.LUT R7, R2, 0xc00, RZ, 0xfc, !PT ;  /* 0x00000c0002077812 */ /* 0x000fe200078efcff */
[----:B------:R-:W-:Y:S01]  /*0340*/  IMAD R42, R42, 0x4, R3 ;  /* 0x000000042a2a7824 */ /* 0x000fe200078e0203 */
[----:B------:R-:W-:Y:S02]  /*0350*/  LOP3.LUT R3, R37, 0xfc, RZ, 0xc0, !PT ;  /* 0x000000fc25037812 */ /* 0x000fe400078ec0ff */
[----:B------:R-:W-:Y:S02]  /*0360*/  LOP3.LUT R4, R4, 0x7f0, RZ, 0xc0, !PT ;  /* 0x000007f004047812 */ /* 0x000fe400078ec0ff */
[----:B------:R-:W-:Y:S02]  /*0370*/  LOP3.LUT R6, R6, 0xbf0, RZ, 0xc0, !PT ;  /* 0x00000bf006067812 */ /* 0x000fe400078ec0ff */
[----:B------:R-:W-:Y:S01]  /*0380*/  LOP3.LUT R8, R7, 0xff0, RZ, 0xc0, !PT ;  /* 0x00000ff007087812 */ /* 0x000fe200078ec0ff */
[----:B------:R-:W-:Y:S01]  /*0390*/  VIADD R7, R4, UR4 ;  /* 0x0000000404077c36 */ /* 0x000fe20008000000 */
[----:B------:R-:W-:Y:S01]  /*03a0*/  LEA R3, R3, UR4, 0x2 ;  /* 0x0000000403037c11 */ /* 0x000fe2000f8e10ff */
[----:B------:R-:W-:-:S02]  /*03b0*/  VIADD R9, R6, UR4 ;  /* 0x0000000406097c36 */ /* 0x000fc40008000000 */
[----:B------:R-:W-:Y:S02]  /*03c0*/  VIADD R11, R8, UR4 ;  /* 0x00000004080b7c36 */ /* 0x000fe40008000000 */
[C---:B------:R-:W-:Y:S02]  /*03d0*/  IMAD R12, R2.reuse, 0x4, R3 ;  /* 0x00000004020c7824 */ /* 0x040fe400078e0203 */
[C---:B------:R-:W-:Y:S02]  /*03e0*/  IMAD R16, R2.reuse, 0x4, R7 ;  /* 0x0000000402107824 */ /* 0x040fe400078e0207 */
[C---:B------:R-:W-:Y:S02]  /*03f0*/  IMAD R9, R2.reuse, 0x4, R9 ;  /* 0x0000000402097824 */ /* 0x040fe400078e0209 */
[----:B------:R-:W-:Y:S01]  /*0400*/  IMAD R4, R2, 0x4, R11 ;  /* 0x0000000402047824 */ /* 0x000fe200078e020b */
[----:B------:R-:W-:Y:S01]  /*0410*/  LOP3.LUT R41, R5, 0xff0, R38, 0xf8, !PT ;  /* 0x00000ff005297812 */ /* 0x000fe200078ef826 */
[----:B------:R-:W0:Y:S03]  /*0420*/  LDC.64 R2, c[0x0][0x218] ;  /* 0x00008600ff027b82 */ /* 0x000e260000000a00 */
[----:B------:R-:W-:Y:S01]  /*0430*/  LEA R41, R41, UR4, 0x2 ;  /* 0x0000000429297c11 */ /* 0x000fe2000f8e10ff */
[----:B--2---:R-:W-:Y:S04]  /*0440*/  STS [R43], R20 ;  /* 0x000000142b007388 */ /* 0x004fe80000000800 */
[----:B------:R-:W-:Y:S04]  /*0450*/  STS [R43+0x50], R21 ;  /* 0x000050152b007388 */ /* 0x000fe80000000800 */
[----:B------:R-:W-:Y:S04]  /*0460*/  STS [R43+0xa0], R22 ;  /* 0x0000a0162b007388 */ /* 0x000fe80000000800 */
[----:B------:R-:W-:Y:S04]  /*0470*/  STS [R43+0xf0], R23 ;  /* 0x0000f0172b007388 */ /* 0x000fe80000000800 */
[----:B----4-:R-:W-:Y:S04]  /*0480*/  STS [R43+0x140], R24 ;  /* 0x000140182b007388 */ /* 0x010fe80000000800 */
[----:B------:R-:W-:Y:S04]  /*0490*/  STS [R43+0x190], R25 ;  /* 0x000190192b007388 */ /* 0x000fe80000000800 */
        /* <DEDUP_REMOVED lines=9> */
[----:B------:R1:W-:Y:S01]  /*0530*/  STS [R43+0x4b0], R35 ;  /* 0x0004b0232b007388 */ /* 0x0003e20000000800 */
[----:B------:R-:W-:Y:S06]  /*0540*/  BAR.SYNC.DEFER_BLOCKING 0x0 ;  /* 0x0000000000007b1d */ /* 0x000fec0000010000 */
[----:B------:R-:W-:Y:S04]  /*0550*/  LDS.128 R12, [R12] ;  /* 0x000000000c0c7984 */ /* 0x000fe80000000c00 */
[----:B------:R-:W-:Y:S04]  /*0560*/  LDS.128 R16, [R16+0x1000] ;  /* 0x0010000010107984 */ /* 0x000fe80000000c00 */
[----:B------:R-:W-:Y:S04]  /*0570*/  LDS.128 R8, [R9+0x2000] ;  /* 0x0020000009087984 */ /* 0x000fe80000000c00 */
[----:B------:R-:W-:Y:S01]  /*0580*/  LDS.128 R4, [R4+0x3000] ;  /* 0x0030000004047984 */ /* 0x000fe20000000c00 */
[----:B------:R-:W-:Y:S01]  /*0590*/  BAR.SYNC.DEFER_BLOCKING 0x0 ;  /* 0x0000000000007b1d */ /* 0x000fe20000010000 */
[----:B-1----:R-:W-:-:S04]  /*05a0*/  PRMT R43, R37, 0x6540, R36 ;  /* 0x00006540252b7816 */ /* 0x002fc80000000024 */
[C---:B------:R-:W-:Y:S01]  /*05b0*/  ISETP.GE.AND P0, PT, R43.reuse, 0x200, PT ;  /* 0x000002002b00780c */ /* 0x040fe20003f06270 */
[----:B------:R-:W-:Y:S04]  /*05c0*/  STS [R41], R20 ;  /* 0x0000001429007388 */ /* 0x000fe80000000800 */
[----:B------:R-:W-:Y:S04]  /*05d0*/  STS [R42+0x4], R21 ;  /* 0x000004152a007388 */ /* 0x000fe80000000800 */
[----:B------:R-:W-:Y:S04]  /*05e0*/  STS [R42+0x8], R22 ;  /* 0x000008162a007388 */ /* 0x000fe80000000800 */
[----:B------:R0:W-:Y:S04]  /*05f0*/  STS [R42+0xc], R23 ;  /* 0x00000c172a007388 */ /* 0x0001e80000000800 */
[----:B------:R-:W-:Y:S04]  /*0600*/  STS [R42+0x10], R24 ;  /* 0x000010182a007388 */ /* 0x000fe80000000800 */
[----:B------:R1:W-:Y:S04]  /*0610*/  STS [R42+0x14], R25 ;  /* 0x000014192a007388 */ /* 0x0003e80000000800 */
        /* <DEDUP_REMOVED lines=10> */
[----:B0-----:R-:W-:-:S04]  /*06c0*/  IMAD.WIDE R22, R43, 0x4, R2 ;  /* 0x000000042b167825 */ /* 0x001fc800078e0202 */
[----:B------:R-:W-:Y:S01]  /*06d0*/  IMAD.MOV.U32 R3, RZ, RZ, RZ ;  /* 0x000000ffff037224 */ /* 0x000fe200078e00ff */
[----:B------:R-:W-:Y:S06]  /*06e0*/  BAR.SYNC.DEFER_BLOCKING 0x0 ;  /* 0x0000000000007b1d */ /* 0x000fec0000010000 */
[----:B------:R0:W3:Y:S01]  /*06f0*/  @!P0 LDG.E.EL R3, desc[UR8][R22.64] ;  /* 0x0000000816038981 */ /* 0x0000e2000c2e1900 */
[----:B------:R-:W-:-:S04]  /*0700*/  LOP3.LUT R20, R37, 0xff, RZ, 0xc0, !PT ;  /* 0x000000ff25147812 */ /* 0x000fc800078ec0ff */
[----:B------:R-:W-:-:S05]  /*0710*/  LEA R43, R20, UR4, 0x2 ;  /* 0x00000004142b7c11 */ /* 0x000fca000f8e10ff */
[----:B------:R-:W3:Y:S04]  /*0720*/  LDS R26, [R43+0x404] ;  /* 0x000404002b1a7984 */ /* 0x000ee80000000800 */
[----:B------:R-:W4:Y:S04]  /*0730*/  LDS R21, [R43+0xc0c] ;  /* 0x000c0c002b157984 */ /* 0x000f280000000800 */
[----:B------:R-:W5:Y:S04]  /*0740*/  LDS R31, [R43+0x1c1c] ;  /* 0x001c1c002b1f7984 */ /* 0x000f680000000800 */
[----:B------:R-:W2:Y:S04]  /*0750*/  LDS R27, [R43+0x2424] ;  /* 0x002424002b1b7984 */ /* 0x000ea80000000800 */
[----:B0-----:R-:W0:Y:S01]  /*0760*/  LDS R22, [R43+0x2c2c] ;  /* 0x002c2c002b167984 */ /* 0x001e220000000800 */
[----:B-1----:R-:W1:Y:S03]  /*0770*/  S2R R25, SR_TID.X ;  /* 0x0000000000197919 */ /* 0x002e660000002100 */
[----:B------:R-:W0:Y:S04]  /*0780*/  LDS R41, [R43+0x1010] ;  /* 0x001010002b297984 */ /* 0x000e280000000800 */
[----:B------:R-:W0:Y:S04]  /*0790*/  LDS R44, [R43+0x1818] ;  /* 0x001818002b2c7984 */ /* 0x000e280000000800 */
[----:B------:R-:W0:Y:S04]  /*07a0*/  LDS R33, [R43+0x1414] ;  /* 0x001414002b217984 */ /* 0x000e280000000800 */
[----:B------:R-:W0:Y:S04]  /*07b0*/  LDS R34, [R43+0x808] ;  /* 0x000808002b227984 */ /* 0x000e280000000800 */
[----:B------:R-:W0:Y:S04]  /*07c0*/  LDS R23, [R43+0x3030] ;  /* 0x003030002b177984 */ /* 0x000e280000000800 */
[----:B------:R-:W0:Y:S04]  /*07d0*/  LDS R24, [R43+0x2828] ;  /* 0x002828002b187984 */ /* 0x000e280000000800 */
[----:B------:R-:W0:Y:S04]  /*07e0*/  LDS R29, [R43+0x2020] ;  /* 0x002020002b1d7984 */ /* 0x000e280000000800 */
[----:B------:R-:W0:Y:S04]  /*07f0*/  LDS R30, [R43] ;  /* 0x000000002b1e7984 */ /* 0x000e280000000800 */
[----:B------:R-:W0:Y:S04]  /*0800*/  LDS R42, [R43+0x3434] ;  /* 0x003434002b2a7984 */ /* 0x000e280000000800 */
[----:B------:R-:W-:Y:S01]  /*0810*/  LDS R28, [R43+0x3c3c] ;  /* 0x003c3c002b1c7984 */ /* 0x000fe20000000800 */
[----:B--2---:R-:W-:Y:S01]  /*0820*/  SHF.R.U32.HI R35, RZ, 0x8, R38 ;  /* 0x00000008ff237819 */ /* 0x004fe20000011626 */
[----:B-1----:R-:W-:-:S03]  /*0830*/  IMAD.SHL.U32 R38, R25, 0x10, RZ ;  /* 0x0000001019267824 */ /* 0x002fc600078e00ff */
[----:B------:R-:W-:Y:S01]  /*0840*/  SGXT.U32 R35, R35, 0x4 ;  /* 0x000000042323781a */ /* 0x000fe20000000000 */
[----:B------:R-:W-:-:S03]  /*0850*/  IMAD R32, R20, 0x4, R43 ;  /* 0x0000000414207824 */ /* 0x000fc600078e022b */
[----:B------:R-:W-:Y:S02]  /*0860*/  LOP3.LUT R20, R35, 0xff0, R38, 0xf8, !PT ;  /* 0x00000ff023147812 */ /* 0x000fe400078ef826 */
[----:B------:R-:W-:Y:S01]  /*0870*/  LOP3.LUT R2, R39, 0xc, R40, 0xf8, !PT ;  /* 0x0000000c27027812 */ /* 0x000fe200078ef828 */
[----:B------:R-:W-:Y:S02]  /*0880*/  UMOV UR6, 0x400 ;  /* 0x0000040000067882 */ /* 0x000fe40000000000 */
[----:B------:R-:W-:Y:S01]  /*0890*/  UPRMT UR5, UR5, 0x654, UR6 ;  /* 0x0000065405057896 */ /* 0x000fe20008000006 */
[-C--:B---3--:R-:W-:Y:S02]  /*08a0*/  FSETP.GT.AND P2, PT, R26, -R3.reuse, PT ;  /* 0x800000031a00720b */ /* 0x088fe40003f44000 */
[----:B------:R-:W1:Y:S01]  /*08b0*/  LDS R26, [R43+0x3838] ;  /* 0x003838002b1a7984 */ /* 0x000e620000000800 */
[----:B------:R-:W-:Y:S01]  /*08c0*/  BAR.SYNC.DEFER_BLOCKING 0x0 ;  /* 0x0000000000007b1d */ /* 0x000fe20000010000 */
[----:B----4-:R-:W-:-:S02]  /*08d0*/  FSETP.GT.AND P3, PT, R21, -R3, PT ;  /* 0x800000031500720b */ /* 0x010fc40003f64000 */
[-C--:B-----5:R-:W-:Y:S02]  /*08e0*/  FSETP.GT.AND P6, PT, R31, -R3.reuse, PT ;  /* 0x800000031f00720b */ /* 0x0a0fe40003fc4000 */
[----:B------:R-:W-:Y:S02]  /*08f0*/  SEL R21, RZ, 0x1, !P2 ;  /* 0x00000001ff157807 */ /* 0x000fe40005000000 */
[----:B------:R-:W-:Y:S02]  /*0900*/  SEL R38, RZ, 0x1, !P3 ;  /* 0x00000001ff267807 */ /* 0x000fe40005800000 */
[-C--:B------:R-:W-:Y:S02]  /*0910*/  FSETP.GT.AND P2, PT, R27, -R3.reuse, PT ;  /* 0x800000031b00720b */ /* 0x080fe40003f44000 */
[-C--:B0-----:R-:W-:Y:S02]  /*0920*/  FSETP.GT.AND P3, PT, R22, -R3.reuse, PT ;  /* 0x800000031600720b */ /* 0x081fe40003f64000 */
[----:B------:R-:W-:-:S02]  /*0930*/  FSETP.GT.AND P4, PT, R41, -R3, PT ;  /* 0x800000032900720b */ /* 0x000fc40003f84000 */
[----:B------:R-:W-:Y:S02]  /*0940*/  SEL R27, RZ, 0x1, !P6 ;  /* 0x00000001ff1b7807 */ /* 0x000fe40007000000 */
[-C--:B------:R-:W-:Y:S02]  /*0950*/  FSETP.GT.AND P6, PT, R44, -R3.reuse, PT ;  /* 0x800000032c00720b */ /* 0x080fe40003fc4000 */
[-C--:B------:R-:W-:Y:S02]  /*0960*/  FSETP.GT.AND P5, PT, R33, -R3.reuse, PT ;  /* 0x800000032100720b */ /* 0x080fe40003fa4000 */
[----:B------:R-:W-:Y:S02]  /*0970*/  SEL R35, RZ, 0x1, !P3 ;  /* 0x00000001ff237807 */ /* 0x000fe40005800000 */
[----:B------:R-:W-:Y:S01]  /*0980*/  SEL R22, RZ, 0x1, !P4 ;  /* 0x00000001ff167807 */ /* 0x000fe20006000000 */
[----:B------:R0:W-:Y:S01]  /*0990*/  STS [R32], R3 ;  /* 0x0000000320007388 */ /* 0x0001e20000000800 */
[----:B------:R-:W-:Y:S01]  /*09a0*/  BAR.SYNC.DEFER_BLOCKING 0x0 ;  /* 0x0000000000007b1d */ /* 0x000fe20000010000 */
[----:B------:R-:W-:-:S02]  /*09b0*/  FSETP.GT.AND P3, PT, R34, -R3, PT ;  /* 0x800000032200720b */ /* 0x000fc40003f64000 */
[-C--:B------:R-:W-:Y:S02]  /*09c0*/  FSETP.GT.AND P4, PT, R23, -R3.reuse, PT ;  /* 0x800000031700720b */ /* 0x080fe40003f84000 */
[----:B------:R-:W-:Y:S02]  /*09d0*/  SEL R34, RZ, 0x1fffe, !P6 ;  /* 0x0001fffeff227807 */ /* 0x000fe40007000000 */
[----:B------:R-:W-:Y:S02]  /*09e0*/  SEL R23, RZ, 0x1, !P5 ;  /* 0x00000001ff177807 */ /* 0x000fe40006800000 */
[----:B------:R-:W-:Y:S01]  /*09f0*/  FSETP.GT.AND P5, PT, R24, -R3, PT ;  /* 0x800000031800720b */ /* 0x000fe20003fa4000 */
[----:B------:R-:W-:Y:S01]  /*0a00*/  IMAD.IADD R34, R27, 0x1, R34 ;  /* 0x000000011b227824 */ /* 0x000fe200078e0222 */
[----:B------:R-:W-:Y:S02]  /*0a10*/  SHF.R.U32.HI R27, RZ, 0x2, R37 ;  /* 0x00000002ff1b7819 */ /* 0x000fe40000011625 */
[----:B------:R-:W-:-:S02]  /*0a20*/  SEL R40, RZ, 0x1fffe, !P5 ;  /* 0x0001fffeff287807 */ /* 0x000fc40006800000 */
[----:B------:R-:W-:Y:S02]  /*0a30*/  SEL R33, RZ, 0x1, !P2 ;  /* 0x00000001ff217807 */ /* 0x000fe40005000000 */
[-C--:B------:R-:W-:Y:S02]  /*0a40*/  FSETP.GT.AND P0, PT, R29, -R3.reuse, PT ;  /* 0x800000031d00720b */ /* 0x080fe40003f04000 */
[----:B------:R-:W-:Y:S01]  /*0a50*/  FSETP.GT.AND P2, PT, R30, -R3, PT ;  /* 0x800000031e00720b */ /* 0x000fe20003f44000 */
[----:B------:R-:W-:Y:S01]  /*0a60*/  IMAD.IADD R35, R35, 0x1, R40 ;  /* 0x0000000123237824 */ /* 0x000fe200078e0228 */
[----:B------:R-:W-:Y:S01]  /*0a70*/  SEL R29, RZ, 0x1fffe, !P3 ;  /* 0x0001fffeff1d7807 */ /* 0x000fe20005800000 */
[----:B------:R-:W-:Y:S01]  /*0a80*/  IMAD.SHL.U32 R30, R36, 0x100, RZ ;  /* 0x00000100241e7824 */ /* 0x000fe200078e00ff */
[----:B------:R-:W-:Y:S02]  /*0a90*/  SGXT.U32 R27, R27, 0x6 ;  /* 0x000000061b1b781a */ /* 0x000fe40000000000 */
[----:B------:R-:W-:-:S02]  /*0aa0*/  SEL R24, RZ, 0x1, !P0 ;  /* 0x00000001ff187807 */ /* 0x000fc40004000000 */
[----:B------:R-:W-:Y:S02]  /*0ab0*/  SEL R39, RZ, 0x1, !P4 ;  /* 0x00000001ff277807 */ /* 0x000fe40006000000 */
[----:B------:R-:W-:Y:S02]  /*0ac0*/  SEL R40, RZ, 0x1, !P2 ;  /* 0x00000001ff287807 */ /* 0x000fe40005000000 */
[-C--:B------:R-:W-:Y:S02]  /*0ad0*/  FSETP.GT.AND P0, PT, R42, -R3.reuse, PT ;  /* 0x800000032a00720b */ /* 0x080fe40003f04000 */
[-C--:B-1----:R-:W-:Y:S02]  /*0ae0*/  FSETP.GT.AND P4, PT, R26, -R3.reuse, PT ;  /* 0x800000031a00720b */ /* 0x082fe40003f84000 */
[----:B------:R-:W-:Y:S01]  /*0af0*/  FSETP.GT.AND P2, PT, R28, -R3, PT ;  /* 0x800000031c00720b */ /* 0x000fe20003f44000 */
[----:B------:R-:W-:Y:S01]  /*0b00*/  IMAD.IADD R38, R38, 0x1, R29 ;  /* 0x0000000126267824 */ /* 0x000fe200078e021d */
[----:B------:R-:W-:-:S02]  /*0b10*/  LOP3.LUT R42, R25, 0xff, RZ, 0xc0, !PT ;  /* 0x000000ff192a7812 */ /* 0x000fc400078ec0ff */
[C---:B0-----:R-:W-:Y:S02]  /*0b20*/  LOP3.LUT R3, R27.reuse, 0x80, RZ, 0xfc, !PT ;  /* 0x000000801b037812 */ /* 0x041fe400078efcff */
[C---:B------:R-:W-:Y:S02]  /*0b30*/  LOP3.LUT R26, R27.reuse, 0xc0, RZ, 0xfc, !PT ;  /* 0x000000c01b1a7812 */ /* 0x040fe400078efcff */
[C---:B------:R-:W-:Y:S02]  /*0b40*/  LOP3.LUT R25, R27.reuse, 0x40, RZ, 0xfc, !PT ;  /* 0x000000401b197812 */ /* 0x040fe400078efcff */
[----:B------:R-:W-:Y:S02]  /*0b50*/  LOP3.LUT R28, R30, 0x40, R27, 0xfe, !PT ;  /* 0x000000401e1c7812 */ /* 0x000fe400078efe1b */
[----:B------:R-:W-:Y:S02]  /*0b60*/  LOP3.LUT R29, R30, 0x80, R27, 0xfe, !PT ;  /* 0x000000801e1d7812 */ /* 0x000fe400078efe1b */
[----:B------:R-:W-:-:S02]  /*0b70*/  PRMT R31, R27, 0x6540, R36 ;  /* 0x000065401b1f7816 */ /* 0x000fc40000000024 */
[----:B------:R-:W-:Y:S02]  /*0b80*/  LOP3.LUT R30, R30, 0xc0, R27, 0xfe, !PT ;  /* 0x000000c01e1e7812 */ /* 0x000fe400078efe1b */
[----:B------:R-:W-:Y:S02]  /*0b90*/  LEA R32, R27, UR4, 0x3 ;  /* 0x000000041b207c11 */ /* 0x000fe4000f8e18ff */
[----:B------:R-:W-:Y:S02]  /*0ba0*/  LEA R27, R3, UR4, 0x3 ;  /* 0x00000004031b7c11 */ /* 0x000fe4000f8e18ff */
[----:B------:R-:W-:Y:S02]  /*0bb0*/  LEA R26, R26, UR4, 0x3 ;  /* 0x000000041a1a7c11 */ /* 0x000fe4000f8e18ff */
[----:B------:R-:W-:Y:S01]  /*0bc0*/  LEA R25, R25, UR4, 0x3 ;  /* 0x0000000419197c11 */ /* 0x000fe2000f8e18ff */
[----:B------:R-:W-:Y:S04]  /*0bd0*/  LDS R32, [R32] ;  /* 0x0000000020207984 */ /* 0x000fe80000000800 */
[----:B------:R0:W-:Y:S04]  /*0be0*/  LDS R3, [R25] ;  /* 0x0000000019037984 */ /* 0x0001e80000000800 */
[----:B------:R-:W-:Y:S04]  /*0bf0*/  LDS R27, [R27] ;  /* 0x000000001b1b7984 */ /* 0x000fe80000000800 */
[----:B------:R-:W-:Y:S01]  /*0c00*/  LDS R26, [R26] ;  /* 0x000000001a1a7984 */ /* 0x000fe20000000800 */
[----:B------:R-:W-:Y:S01]  /*0c10*/  BAR.SYNC.DEFER_BLOCKING 0x0 ;  /* 0x0000000000007b1d */ /* 0x000fe20000010000 */
[----:B------:R-:W-:-:S02]  /*0c20*/  SEL R37, RZ, 0x1, !P0 ;  /* 0x00000001ff257807 */ /* 0x000fc40004000000 */
[----:B------:R-:W-:Y:S02]  /*0c30*/  SEL R43, RZ, 0x1, !P4 ;  /* 0x00000001ff2b7807 */ /* 0x000fe40006000000 */
[----:B------:R-:W-:Y:S02]  /*0c40*/  SEL R41, RZ, 0x1, !P5 ;  /* 0x00000001ff297807 */ /* 0x000fe40006800000 */
[----:B------:R-:W-:Y:S02]  /*0c50*/  LOP3.LUT R35, R35, 0x1, RZ, 0xc0, !PT ;  /* 0x0000000123237812 */ /* 0x000fe400078ec0ff */
[----:B0-----:R-:W-:Y:S02]  /*0c60*/  SEL R25, RZ, 0x1, !P6 ;  /* 0x00000001ff197807 */ /* 0x001fe40007000000 */
[----:B------:R-:W-:Y:S01]  /*0c70*/  SEL R45, RZ, 0x1, !P2 ;  /* 0x00000001ff2d7807 */ /* 0x000fe20005000000 */
[----:B------:R0:W-:Y:S04]  /*0c80*/  STS.U8 [R42+UR5+0x101], R21 ;  /* 0x000101152a007988 */ /* 0x0001e80008000005 */
[----:B------:R1:W-:Y:S04]  /*0c90*/  STS.U8 [R42+UR5+0x505], R23 ;  /* 0x000505172a007988 */ /* 0x0003e80008000005 */
[----:B------:R2:W-:Y:S01]  /*0ca0*/  STS.U8 [R42+UR5+0x909], R33 ;  /* 0x000909212a007988 */ /* 0x0005e20008000005 */
[----:B0-----:R-:W-:-:S02]  /*0cb0*/  SEL R21, RZ, 0x1, !P3 ;  /* 0x00000001ff157807 */ /* 0x001fc40005800000 */
[----:B-1----:R-:W-:Y:S02]  /*0cc0*/  LOP3.LUT R23, R38, 0x1, RZ, 0xc0, !PT ;  /* 0x0000000126177812 */ /* 0x002fe400078ec0ff */
[----:B--2---:R-:W-:Y:S01]  /*0cd0*/  LOP3.LUT R33, R34, 0x1, RZ, 0xc0, !PT ;  /* 0x0000000122217812 */ /* 0x004fe200078ec0ff */
[----:B------:R-:W-:Y:S04]  /*0ce0*/  STS.U8 [R42+UR5], R40 ;  /* 0x000000282a007988 */ /* 0x000fe80008000005 */
[----:B------:R-:W-:Y:S04]  /*0cf0*/  STS.U8 [R42+UR5+0x404], R22 ;  /* 0x000404162a007988 */ /* 0x000fe80008000005 */
        /* <DEDUP_REMOVED lines=10> */
[----:B------:R-:W-:Y:S01]  /*0da0*/  STS.U8 [R42+UR5+0xf0f], R45 ;  /* 0x000f0f2d2a007988 */ /* 0x000fe20008000005 */
[----:B------:R-:W-:Y:S06]  /*0db0*/  BAR.SYNC.DEFER_BLOCKING 0x0 ;  /* 0x0000000000007b1d */ /* 0x000fec0000010000 */
[----:B------:R-:W-:Y:S04]  /*0dc0*/  LDS.U8 R22, [R20+UR5] ;  /* 0x0000000514167984 */ /* 0x000fe80008000000 */
[----:B------:R-:W0:Y:S04]  /*0dd0*/  LDS.U8 R35, [R20+UR5+0x1] ;  /* 0x0000010514237984 */ /* 0x000e280008000000 */
[----:B------:R-:W1:Y:S04]  /*0de0*/  LDS.U8 R25, [R20+UR5+0xa] ;  /* 0x00000a0514197984 */ /* 0x000e680008000000 */
[----:B------:R-:W2:Y:S04]  /*0df0*/  LDS.U8 R23, [R20+UR5+0xb] ;  /* 0x00000b0514177984 */ /* 0x000ea80008000000 */
[----:B------:R-:W-:Y:S04]  /*0e00*/  LDS.U8 R24, [R20+UR5+0x6] ;  /* 0x0000060514187984 */ /* 0x000fe80008000000 */
[----:B------:R-:W-:Y:S04]  /*0e10*/  LDS.U8 R36, [R20+UR5+0x8] ;  /* 0x0000080514247984 */ /* 0x000fe80008000000 */
[----:B------:R-:W3:Y:S04]  /*0e20*/  LDS.U8 R39, [R20+UR5+0x9] ;  /* 0x0000090514277984 */ /* 0x000ee80008000000 */
[----:B------:R-:W-:Y:S04]  /*0e30*/  LDS.U8 R40, [R20+UR5+0x4] ;  /* 0x0000040514287984 */ /* 0x000fe80008000000 */
[----:B------:R-:W-:Y:S04]  /*0e40*/  LDS.U8 R41, [R20+UR5+0x5] ;  /* 0x0000050514297984 */ /* 0x000fe80008000000 */
[----:B------:R-:W-:Y:S04]  /*0e50*/  LDS.U8 R44, [R20+UR5+0x2] ;  /* 0x00000205142c7984 */ /* 0x000fe80008000000 */
[----:B------:R-:W-:Y:S01]  /*0e60*/  LDS.U8 R21, [R20+UR5+0x3] ;  /* 0x0000030514157984 */ /* 0x000fe20008000000 */
[----:B0-----:R-:W-:-:S03]  /*0e70*/  PRMT R43, R22, 0x6540, R35 ;  /* 0x00006540162b7816 */ /* 0x001fc60000000023 */
[----:B------:R-:W-:Y:S04]  /*0e80*/  LDS.U8 R38, [R20+UR5+0xf] ;  /* 0x00000f0514267984 */ /* 0x000fe80008000000 */
[----:B------:R-:W0:Y:S04]  /*0e90*/  LDS.U8 R22, [R20+UR5+0x7] ;  /* 0x0000070514167984 */ /* 0x000e280008000000 */
[----:B------:R-:W-:Y:S04]  /*0ea0*/  LDS.U8 R35, [R20+UR5+0xe] ;  /* 0x00000e0514237984 */ /* 0x000fe80008000000 */
[----:B------:R-:W-:Y:S04]  /*0eb0*/  LDS.U8 R37, [R20+UR5+0xc] ;  /* 0x00000c0514257984 */ /* 0x000fe80008000000 */
[----:B------:R-:W4:Y:S01]  /*0ec0*/  LDS.U8 R34, [R20+UR5+0xd] ;  /* 0x00000d0514227984 */ /* 0x000f220008000000 */
[----:B------:R-:W-:-:S02]  /*0ed0*/  SHF.R.S32.HI R33, RZ, 0x1f, R2 ;  /* 0x0000001fff217819 */ /* 0x000fc40000011402 */
[-C--:B------:R-:W-:Y:S02]  /*0ee0*/  FSETP.GT.AND P2, PT, R18, -R3.reuse, PT ;  /* 0x800000031200720b */ /* 0x080fe40003f44000 */
[-C--:B------:R-:W-:Y:S02]  /*0ef0*/  FSETP.GT.AND P5, PT, R19, -R3.reuse, PT ;  /* 0x800000031300720b */ /* 0x080fe40003fa4000 */
[-C--:B------:R-:W-:Y:S01]  /*0f00*/  FSETP.GT.AND P4, PT, R16, -R3.reuse, PT ;  /* 0x800000031000720b */ /* 0x080fe20003f84000 */
[----:B-1----:R-:W-:Y:S01]  /*0f10*/  IMAD.U32 R25, R25, 0x10000, RZ ;  /* 0x0001000019197824 */ /* 0x002fe200078e00ff */
[----:B------:R-:W-:Y:S01]  /*0f20*/  LEA.HI R42, R33, R2, RZ, 0x6 ;  /* 0x00000002212a7211 */ /* 0x000fe200078f30ff */
[----:B--2---:R-:W-:Y:S01]  /*0f30*/  IMAD.SHL.U32 R23, R23, 0x1000000, RZ ;  /* 0x0100000017177824 */ /* 0x004fe200078e00ff */
[C---:B------:R-:W-:Y:S01]  /*0f40*/  FSETP.GT.AND P3, PT, R17.reuse, -R3, PT ;  /* 0x800000031100720b */ /* 0x040fe20003f64000 */
[----:B------:R-:W-:Y:S02]  /*0f50*/  ULDC.64 UR4, c[0x0][0x220] ;  /* 0x0000880000047ab9 */ /* 0x000fe40000000a00 */
[C---:B------:R-:W-:Y:S01]  /*0f60*/  IMAD.SHL.U32 R33, R42.reuse, 0x200, RZ ;  /* 0x000002002a217824 */ /* 0x040fe200078e00ff */
[----:B------:R-:W-:Y:S01]  /*0f70*/  LOP3.LUT R42, R42, 0xffffffc0, RZ, 0xc0, !PT ;  /* 0xffffffc02a2a7812 */ /* 0x000fe200078ec0ff */
[--C-:B------:R-:W-:Y:S01]  /*0f80*/  FADD R17, R17, R3.reuse ;  /* 0x0000000311117221 */ /* 0x100fe20000000000 */
[----:B------:R-:W-:-:S02]  /*0f90*/  FADD R18, R18, R3 ;  /* 0x0000000312127221 */ /* 0x000fc40000000000 */
[----:B------:R-:W-:Y:S01]  /*0fa0*/  LOP3.LUT R33, R33, 0xffff8000, RZ, 0xc0, !PT ;  /* 0xffff800021217812 */ /* 0x000fe200078ec0ff */
[--C-:B------:R-:W-:Y:S01]  /*0fb0*/  FADD R19, R19, R3.reuse ;  /* 0x0000000313137221 */ /* 0x100fe20000000000 */
[----:B------:R-:W-:Y:S01]  /*0fc0*/  FADD R16, R16, R3 ;  /* 0x0000000310107221 */ /* 0x000fe20000000000 */
[----:B---3--:R-:W-:Y:S01]  /*0fd0*/  PRMT R36, R36, 0x6540, R39 ;  /* 0x0000654024247816 */ /* 0x008fe20000000027 */
[----:B------:R-:W-:Y:S01]  /*0fe0*/  IMAD.U32 R3, R24, 0x10000, RZ ;  /* 0x0001000018037824 */ /* 0x000fe200078e00ff */
[----:B------:R-:W-:Y:S02]  /*0ff0*/  IADD3 R33, R33, R2, -R42 ;  /* 0x0000000221217210 */ /* 0x000fe40007ffe82a */
[----:B------:R-:W-:Y:S01]  /*1000*/  ISETP.GE.AND P0, PT, R2, 0x100, PT ;  /* 0x000001000200780c */ /* 0x000fe20003f06270 */
[----:B0-----:R-:W-:Y:S01]  /*1010*/  IMAD.SHL.U32 R22, R22, 0x1000000, RZ ;  /* 0x0100000016167824 */ /* 0x001fe200078e00ff */
[----:B------:R-:W-:Y:S02]  /*1020*/  PRMT R40, R40, 0x6540, R41 ;  /* 0x0000654028287816 */ /* 0x000fe40000000029 */
[----:B------:R-:W-:-:S02]  /*1030*/  IADD3 R2, P6, R0, UR4, RZ ;  /* 0x0000000400027c10 */ /* 0x000fc4000ffde0ff */
[----:B------:R-:W-:Y:S01]  /*1040*/  LOP3.LUT R23, R36, R23, R25, 0xfe, !PT ;  /* 0x0000001724177212 */ /* 0x000fe200078efe19 */
[----:B------:R-:W-:Y:S01]  /*1050*/  @!P2 FMUL R18, R18, 0.20000000298023223877 ;  /* 0x3e4ccccd1212a820 */ /* 0x000fe20000400000 */
[----:B------:R-:W-:Y:S01]  /*1060*/  LOP3.LUT R22, R40, R22, R3, 0xfe, !PT ;  /* 0x0000001628167212 */ /* 0x000fe200078efe03 */
[----:B------:R-:W0:Y:S01]  /*1070*/  LDC.64 R24, c[0x0][0x228] ;  /* 0x00008a00ff187b82 */ /* 0x000e220000000a00 */
[----:B------:R-:W-:Y:S01]  /*1080*/  LEA.HI.X.SX32 R3, R0, UR5, 0x1, P6 ;  /* 0x0000000500037c11 */ /* 0x000fe2000b0f0eff */
[----:B------:R-:W-:Y:S01]  /*1090*/  @!P5 FMUL R19, R19, 0.20000000298023223877 ;  /* 0x3e4ccccd1313d820 */ /* 0x000fe20000400000 */
[----:B------:R-:W-:Y:S01]  /*10a0*/  @!P4 FMUL R16, R16, 0.20000000298023223877 ;  /* 0x3e4ccccd1010c820 */ /* 0x000fe20000400000 */
[-C--:B------:R-:W-:Y:S02]  /*10b0*/  FSETP.GT.AND P2, PT, R14, -R32.reuse, PT ;  /* 0x800000200e00720b */ /* 0x080fe40003f44000 */
[----:B------:R-:W-:Y:S02]  /*10c0*/  FSETP.GT.AND P5, PT, R15, -R32, PT ;  /* 0x800000200f00720b */ /* 0x000fe40003fa4000 */
[----:B------:R-:W-:-:S02]  /*10d0*/  FSETP.GT.AND P6, PT, R9, -R27, PT ;  /* 0x8000001b0900720b */ /* 0x000fc40003fc4000 */
[-C--:B------:R-:W-:Y:S01]  /*10e0*/  FSETP.GT.AND P4, PT, R12, -R32.reuse, PT ;  /* 0x800000200c00720b */ /* 0x080fe20003f84000 */
[----:B------:R-:W-:Y:S02]  /*10f0*/  IMAD.U32 R44, R44, 0x10000, RZ ;  /* 0x000100002c2c7824 */ /* 0x000fe400078e00ff */
[----:B------:R-:W-:Y:S01]  /*1100*/  IMAD.SHL.U32 R21, R21, 0x1000000, RZ ;  /* 0x0100000015157824 */ /* 0x000fe200078e00ff */
[----:B----4-:R-:W-:Y:S01]  /*1110*/  PRMT R34, R37, 0x6540, R34 ;  /* 0x0000654025227816 */ /* 0x010fe20000000022 */
[----:B------:R-:W-:Y:S02]  /*1120*/  IMAD.U32 R35, R35, 0x10000, RZ ;  /* 0x0001000023237824 */ /* 0x000fe400078e00ff */
[----:B------:R-:W-:Y:S01]  /*1130*/  @!P3 FMUL R17, R17, 0.20000000298023223877 ;  /* 0x3e4ccccd1111b820 */ /* 0x000fe20000400000 */
[----:B------:R-:W-:Y:S01]  /*1140*/  IMAD.SHL.U32 R38, R38, 0x1000000, RZ ;  /* 0x0100000026267824 */ /* 0x000fe200078e00ff */
[----:B------:R-:W-:Y:S01]  /*1150*/  LOP3.LUT R21, R43, R21, R44, 0xfe, !PT ;  /* 0x000000152b157212 */ /* 0x000fe200078efe2c */
[--C-:B------:R-:W-:Y:S01]  /*1160*/  FADD R14, R14, R32.reuse ;  /* 0x000000200e0e7221 */ /* 0x100fe20000000000 */
[----:B------:R-:W-:Y:S01]  /*1170*/  FSETP.GT.AND P3, PT, R13, -R32, PT ;  /* 0x800000200d00720b */ /* 0x000fe20003f64000 */
[--C-:B------:R-:W-:Y:S01]  /*1180*/  FADD R15, R15, R32.reuse ;  /* 0x000000200f0f7221 */ /* 0x100fe20000000000 */
[----:B------:R-:W-:Y:S01]  /*1190*/  FADD R9, R9, R27 ;  /* 0x0000001b09097221 */ /* 0x000fe20000000000 */
[----:B------:R-:W-:Y:S01]  /*11a0*/  FADD R12, R12, R32 ;  /* 0x000000200c0c7221 */ /* 0x000fe20000000000 */
[----:B------:R-:W-:Y:S01]  /*11b0*/  LOP3.LUT R34, R34, R38, R35, 0xfe, !PT ;  /* 0x0000002622227212 */ /* 0x000fe200078efe23 */
[----:B------:R-:W-:Y:S01]  /*11c0*/  @!P2 FMUL R14, R14, 0.20000000298023223877 ;  /* 0x3e4ccccd0e0ea820 */ /* 0x000fe20000400000 */
[----:B------:R-:W-:Y:S01]  /*11d0*/  LOP3.LUT R20, R21, 0x1010101, RZ, 0xc0, !PT ;  /* 0x0101010115147812 */ /* 0x000fe200078ec0ff */
[----:B------:R-:W-:Y:S01]  /*11e0*/  @!P6 FMUL R9, R9, 0.20000000298023223877 ;  /* 0x3e4ccccd0909e820 */ /* 0x000fe20000400000 */
[----:B------:R-:W-:Y:S01]  /*11f0*/  @!P5 FMUL R15, R15, 0.20000000298023223877 ;  /* 0x3e4ccccd0f0fd820 */ /* 0x000fe20000400000 */
[----:B------:R-:W-:Y:S01]  /*1200*/  @!P4 FMUL R12, R12, 0.20000000298023223877 ;  /* 0x3e4ccccd0c0cc820 */ /* 0x000fe20000400000 */
[----:B------:R-:W-:-:S02]  /*1210*/  LOP3.LUT R21, R22, 0x1010101, RZ, 0xc0, !PT ;  /* 0x0101010116157812 */ /* 0x000fc400078ec0ff */
[----:B------:R-:W-:Y:S02]  /*1220*/  ISETP.LT.AND P6, PT, R31, 0x200, !P0 ;  /* 0x000002001f00780c */ /* 0x000fe400047c1270 */
[-C--:B------:R-:W-:Y:S02]  /*1230*/  FSETP.GT.AND P2, PT, R10, -R27.reuse, PT ;  /* 0x8000001b0a00720b */ /* 0x080fe40003f44000 */
[-C--:B------:R-:W-:Y:S02]  /*1240*/  FSETP.GT.AND P5, PT, R11, -R27.reuse, PT ;  /* 0x8000001b0b00720b */ /* 0x080fe40003fa4000 */
[----:B------:R-:W-:Y:S02]  /*1250*/  FSETP.GT.AND P4, PT, R8, -R27, PT ;  /* 0x8000001b0800720b */ /* 0x000fe40003f84000 */
[----:B------:R-:W-:Y:S02]  /*1260*/  LOP3.LUT R22, R23, 0x1010101, RZ, 0xc0, !PT ;  /* 0x0101010117167812 */ /* 0x000fe400078ec0ff */
[----:B------:R-:W-:Y:S01]  /*1270*/  LOP3.LUT R23, R34, 0x1010101, RZ, 0xc0, !PT ;  /* 0x0101010122177812 */ /* 0x000fe200078ec0ff */
[----:B------:R-:W-:Y:S01]  /*1280*/  FADD R13, R13, R32 ;  /* 0x000000200d0d7221 */ /* 0x000fe20000000000 */
[----:B------:R-:W-:-:S02]  /*1290*/  IMAD R31, R31, 0x40, R33 ;  /* 0x000000401f1f7824 */ /* 0x000fc400078e0221 */
[--C-:B------:R-:W-:Y:S01]  /*12a0*/  FADD R10, R10, R27.reuse ;  /* 0x0000001b0a0a7221 */ /* 0x100fe20000000000 */
[----:B------:R0:W-:Y:S01]  /*12b0*/  @P1 STG.E.128 desc[UR8][R2.64], R20 ;  /* 0x0000001402001986 */ /* 0x0001e2000c101d08 */
[----:B------:R-:W-:Y:S01]  /*12c0*/  @!P3 FMUL R13, R13, 0.20000000298023223877 ;  /* 0x3e4ccccd0d0db820 */ /* 0x000fe20000400000 */
[--C-:B------:R-:W-:Y:S01]  /*12d0*/  FADD R11, R11, R27.reuse ;  /* 0x0000001b0b0b7221 */ /* 0x100fe20000000000 */
[----:B------:R-:W-:Y:S01]  /*12e0*/  FADD R8, R8, R27 ;  /* 0x0000001b08087221 */ /* 0x000fe20000000000 */
[----:B------:R-:W-:Y:S02]  /*12f0*/  ISETP.LT.AND P1, PT, R28, 0x200, !P0 ;  /* 0x000002001c00780c */ /* 0x000fe40004721270 */
[----:B------:R-:W-:Y:S01]  /*1300*/  ISETP.LT.AND P3, PT, R29, 0x200, !P0 ;  /* 0x000002001d00780c */ /* 0x000fe20004761270 */
[----:B------:R-:W-:Y:S01]  /*1310*/  @!P2 FMUL R10, R10, 0.20000000298023223877 ;  /* 0x3e4ccccd0a0aa820 */ /* 0x000fe20000400000 */
[----:B------:R-:W-:Y:S01]  /*1320*/  ISETP.LT.AND P0, PT, R30, 0x200, !P0 ;  /* 0x000002001e00780c */ /* 0x000fe20004701270 */
[----:B------:R-:W-:Y:S01]  /*1330*/  @!P5 FMUL R11, R11, 0.20000000298023223877 ;  /* 0x3e4ccccd0b0bd820 */ /* 0x000fe20000400000 */
[----:B------:R-:W-:Y:S01]  /*1340*/  @!P4 FMUL R8, R8, 0.20000000298023223877 ;  /* 0x3e4ccccd0808c820 */ /* 0x000fe20000400000 */
[-C--:B------:R-:W-:Y:S01]  /*1350*/  FSETP.GT.AND P2, PT, R5, -R26.reuse, PT ;  /* 0x8000001a0500720b */ /* 0x080fe20003f44000 */
[----:B0-----:R-:W-:Y:S01]  /*1360*/  IMAD.WIDE R2, R31, 0x4, R24 ;  /* 0x000000041f027825 */ /* 0x001fe200078e0218 */
[----:B------:R-:W-:-:S02]  /*1370*/  FSETP.GT.AND P5, PT, R6, -R26, PT ;  /* 0x8000001a0600720b */ /* 0x000fc40003fa4000 */
[-C--:B------:R-:W-:Y:S01]  /*1380*/  FSETP.GT.AND P4, PT, R7, -R26.reuse, PT ;  /* 0x8000001a0700720b */ /* 0x080fe20003f84000 */
[--C-:B------:R-:W-:Y:S01]  /*1390*/  IMAD R21, R28, 0x40, R33.reuse ;  /* 0x000000401c157824 */ /* 0x100fe200078e0221 */
[----:B------:R0:W-:Y:S01]  /*13a0*/  @P6 STG.E.128 desc[UR8][R2.64], R12 ;  /* 0x0000000c02006986 */ /* 0x0001e2000c101d08 */
[----:B------:R-:W-:Y:S01]  /*13b0*/  FSETP.GT.AND P6, PT, R4, -R26, PT ;  /* 0x8000001a0400720b */ /* 0x000fe20003fc4000 */
[----:B------:R-:W-:Y:S02]  /*13c0*/  IMAD R23, R29, 0x40, R33 ;  /* 0x000000401d177824 */ /* 0x000fe400078e0221 */
[----:B------:R-:W-:-:S04]  /*13d0*/  IMAD.WIDE R20, R21, 0x4, R24 ;  /* 0x0000000415147825 */ /* 0x000fc800078e0218 */
[----:B------:R-:W-:-:S04]  /*13e0*/  IMAD.WIDE R22, R23, 0x4, R24 ;  /* 0x0000000417167825 */ /* 0x000fc800078e0218 */
[--C-:B------:R-:W-:Y:S01]  /*13f0*/  FADD R5, R5, R26.reuse ;  /* 0x0000001a05057221 */ /* 0x100fe20000000000 */
[--C-:B------:R-:W-:Y:S01]  /*1400*/  FADD R6, R6, R26.reuse ;  /* 0x0000001a06067221 */ /* 0x100fe20000000000 */
[--C-:B------:R-:W-:Y:S01]  /*1410*/  FADD R7, R7, R26.reuse ;  /* 0x0000001a07077221 */ /* 0x100fe20000000000 */
[----:B------:R-:W-:Y:S02]  /*1420*/  IMAD R33, R30, 0x40, R33 ;  /* 0x000000401e217824 */ /* 0x000fe400078e0221 */
[----:B------:R-:W-:Y:S01]  /*1430*/  FADD R4, R4, R26 ;  /* 0x0000001a04047221 */ /* 0x000fe20000000000 */
[----:B------:R0:W-:Y:S01]  /*1440*/  @P1 STG.E.128 desc[UR8][R20.64], R16 ;  /* 0x0000001014001986 */ /* 0x0001e2000c101d08 */
[----:B------:R-:W-:-:S03]  /*1450*/  @!P2 FMUL R5, R5, 0.20000000298023223877 ;  /* 0x3e4ccccd0505a820 */ /* 0x000fc60000400000 */
[----:B------:R0:W-:Y:S01]  /*1460*/  @P3 STG.E.128 desc[UR8][R22.64], R8 ;  /* 0x0000000816003986 */ /* 0x0001e2000c101d08 */
[----:B------:R-:W-:-:S04]  /*1470*/  IMAD.WIDE R24, R33, 0x4, R24 ;  /* 0x0000000421187825 */ /* 0x000fc800078e0218 */
[----:B------:R-:W-:Y:S01]  /*1480*/  @!P5 FMUL R6, R6, 0.20000000298023223877 ;  /* 0x3e4ccccd0606d820 */ /* 0x000fe20000400000 */
[----:B------:R-:W-:Y:S01]  /*1490*/  @!P4 FMUL R7, R7, 0.20000000298023223877 ;  /* 0x3e4ccccd0707c820 */ /* 0x000fe20000400000 */
[----:B------:R-:W-:Y:S01]  /*14a0*/  @!P6 FMUL R4, R4, 0.20000000298023223877 ;  /* 0x3e4ccccd0404e820 */ /* 0x000fe20000400000 */
[----:B0-----:R-:W-:Y:S06]  /*14b0*/  @!P0 EXIT ;  /* 0x000000000000894d */ /* 0x001fec0003800000 */
[----:B------:R-:W-:Y:S01]  /*14c0*/  STG.E.128 desc[UR8][R24.64], R4 ;  /* 0x0000000418007986 */ /* 0x000fe2000c101d08 */
[----:B------:R-:W-:Y:S05]  /*14d0*/  EXIT ;  /* 0x000000000000794d */ /* 0x000fea0003800000 */
.L_x_0:
[----:B------:R-:W-:-:S00]  /*14e0*/  BRA `(.L_x_0) ;  /* 0xfffffffc00fc7947 */ /* 0x000fc0000383ffff */
[----:B------:R-:W-:-:S00]  /*14f0*/  NOP ;  /* 0x0000000000007918 */ /* 0x000fc00000000000 */
        /* <DEDUP_REMOVED lines=8> */
.L_x_1:


//--------------------- .nv.shared.triton_poi_fused_convolution_leaky_relu_27 --------------------------
	.section	.nv.shared.triton_poi_fused_convolution_leaky_relu_27,"aw",@nobits
	.sectionflags	@""
	.align	16
	.zero		1024


//--------------------- .nv.constant0.triton_poi_fused_convolution_leaky_relu_27 --------------------------
	.section	.nv.constant0.triton_poi_fused_convolution_leaky_relu_27,"a",@progbits
	.sectionflags	@""
	.align	4
.nv.constant0.triton_poi_fused_convolution_leaky_relu_27:
	.zero		568
